//
// Generated by NVIDIA NVVM Compiler
//
// Compiler Build ID: CL-36424714
// Cuda compilation tools, release 13.0, V13.0.88
// Based on NVVM 20.0.0
//

.version 9.0
.target sm_100
.address_size 64

	// .globl	_Z7examplePii

.visible .entry _Z7examplePii(
	.param .u64 .ptr .align 1 _Z7examplePii_param_0,
	.param .u32 _Z7examplePii_param_1
)
{
	.reg .b32 	%r<4>;
	.reg .b64 	%rd<5>;

	ld.param.u64 	%rd1, [_Z7examplePii_param_0];
	cvta.to.global.u64 	%rd2, %rd1;
	mov.u32 	%r1, %tid.x;
	mul.wide.u32 	%rd3, %r1, 4;
	add.s64 	%rd4, %rd2, %rd3;
	st.global.u32 	[%rd4], %r1;
	bar.sync 	0;
	ld.global.u32 	%r2, [%rd4];
	shl.b32 	%r3, %r2, 1;
	st.global.u32 	[%rd4], %r3;
	ret;

}


// ===== COMPILED SASS (sm_100) =====

	.target	sm_100

	.elftype	@"ET_EXEC"


//--------------------- .note.nv.tkinfo           --------------------------
	.section	.note.nv.tkinfo,"",@"SHT_NOTE"
	.sectionflags	@"SHF_NOTE_NV_TKINFO"
	.tkinfo
        /*0018*/ 	.word	0x00000002
        /*0030*/ 	.string	""
        /*0030*/ 	.string	"ptxas"
        /*0030*/ 	.string	"Cuda compilation tools, release 13.0, V13.0.88"
        /*0030*/ 	.string	"Build cuda_13.0.r13.0/compiler.36424714_0"
        /*0030*/ 	.string	"-arch sm_100 -m 64 "



//--------------------- .note.nv.cuinfo           --------------------------
	.section	.note.nv.cuinfo,"",@"SHT_NOTE"
	.sectionflags	@"SHF_NOTE_NV_CUINFO"
        /*0018*/ 	.short	0x0002
        /*001a*/ 	.short	0x0064
        /*001c*/ 	.short	0x0082
	.zero		2


//--------------------- .nv.info                  --------------------------
	.section	.nv.info,"",@"SHT_CUDA_INFO"
	.align	4


	//----- nvinfo : EIATTR_REGCOUNT
	.align		4
        /*0000*/ 	.byte	0x04, 0x2f
        /*0002*/ 	.short	(.L_1 - .L_0)
	.align		4
.L_0:
        /*0004*/ 	.word	index@(_Z7examplePii)
        /*0008*/ 	.word	0x0000000a


	//----- nvinfo : EIATTR_FRAME_SIZE
	.align		4
.L_1:
        /*000c*/ 	.byte	0x04, 0x11
        /*000e*/ 	.short	(.L_3 - .L_2)
	.align		4
.L_2:
        /*0010*/ 	.word	index@(_Z7examplePii)
        /*0014*/ 	.word	0x00000000


	//----- nvinfo : EIATTR_MIN_STACK_SIZE
	.align		4
.L_3:
        /*0018*/ 	.byte	0x04, 0x12
        /*001a*/ 	.short	(.L_5 - .L_4)
	.align		4
.L_4:
        /*001c*/ 	.word	index@(_Z7examplePii)
        /*0020*/ 	.word	0x00000000
.L_5:


//--------------------- .nv.compat                --------------------------
	.section	.nv.compat,"",@"SHT_CUDA_COMPAT_INFO"
	.align	4
        /*0000*/ 	.byte	0x02, 0x09, 0x00, 0x00, 0x02, 0x02, 0x01, 0x00, 0x02, 0x05, 0x05, 0x00, 0x03, 0x07, 0x01, 0x01
        /*0010*/ 	.byte	0x02, 0x03, 0x00, 0x00, 0x02, 0x06, 0x01, 0x00, 0x04, 0x0b, 0x08, 0x00, 0x09, 0x00, 0x00, 0x00
        /*0020*/ 	.byte	0x00, 0x00, 0x00, 0x00


//--------------------- .nv.info._Z7examplePii    --------------------------
	.section	.nv.info._Z7examplePii,"",@"SHT_CUDA_INFO"
	.sectionflags	@""
	.align	4


	//----- nvinfo : EIATTR_CUDA_API_VERSION
	.align		4
        /*0000*/ 	.byte	0x04, 0x37
        /*0002*/ 	.short	(.L_7 - .L_6)
.L_6:
        /*0004*/ 	.word	0x00000082


	//----- nvinfo : EIATTR_KPARAM_INFO
	.align		4
.L_7:
        /*0008*/ 	.byte	0x04, 0x17
        /*000a*/ 	.short	(.L_9 - .L_8)
.L_8:
        /*000c*/ 	.word	0x00000000
        /*0010*/ 	.short	0x0001
        /*0012*/ 	.short	0x0008
        /*0014*/ 	.byte	0x00, 0xf0, 0x11, 0x00


	//----- nvinfo : EIATTR_KPARAM_INFO
	.align		4
.L_9:
        /*0018*/ 	.byte	0x04, 0x17
        /*001a*/ 	.short	(.L_11 - .L_10)
.L_10:
        /*001c*/ 	.word	0x00000000
        /*0020*/ 	.short	0x0000
        /*0022*/ 	.short	0x0000
        /*0024*/ 	.byte	0x00, 0xf5, 0x21, 0x00


	//----- nvinfo : EIATTR_SPARSE_MMA_MASK
	.align		4
.L_11:
        /*0028*/ 	.byte	0x03, 0x50
        /*002a*/ 	.short	0x0000


	//----- nvinfo : EIATTR_MAXREG_COUNT
	.align		4
        /*002c*/ 	.byte	0x03, 0x1b
        /*002e*/ 	.short	0x00ff


	//----- nvinfo : EIATTR_NUM_BARRIERS
	.align		4
        /*0030*/ 	.byte	0x02, 0x4c
        /*0032*/ 	.byte	0x01
	.zero		1


	//----- nvinfo : EIATTR_MERCURY_ISA_VERSION
	.align		4
        /*0034*/ 	.byte	0x03, 0x5f
        /*0036*/ 	.short	0x0101


	//----- nvinfo : EIATTR_VRC_CTA_INIT_COUNT
	.align		4
        /*0038*/ 	.byte	0x02, 0x4a
	.zero		1
	.zero		1


	//----- nvinfo : EIATTR_EXIT_INSTR_OFFSETS
	.align		4
        /*003c*/ 	.byte	0x04, 0x1c
        /*003e*/ 	.short	(.L_13 - .L_12)


	//   ....[0]....
.L_12:
        /*0040*/ 	.word	0x000000a0


	//----- nvinfo : EIATTR_CBANK_PARAM_SIZE
	.align		4
.L_13:
        /*0044*/ 	.byte	0x03, 0x19
        /*0046*/ 	.short	0x000c


	//----- nvinfo : EIATTR_PARAM_CBANK
	.align		4
        /*0048*/ 	.byte	0x04, 0x0a
        /*004a*/ 	.short	(.L_15 - .L_14)
	.align		4
.L_14:
        /*004c*/ 	.word	index@(.nv.constant0._Z7examplePii)
        /*0050*/ 	.short	0x0380
        /*0052*/ 	.short	0x000c


	//----- nvinfo : EIATTR_SW_WAR
	.align		4
.L_15:
        /*0054*/ 	.byte	0x04, 0x36
        /*0056*/ 	.short	(.L_17 - .L_16)
.L_16:
        /*0058*/ 	.word	0x00000008
.L_17:


//--------------------- .nv.callgraph             --------------------------
	.section	.nv.callgraph,"",@"SHT_CUDA_CALLGRAPH"
	.align	4
	.sectionentsize	8
	.align		4
        /*0000*/ 	.word	0x00000000
	.align		4
        /*0004*/ 	.word	0xffffffff
	.align		4
        /*0008*/ 	.word	0x00000000
	.align		4
        /*000c*/ 	.word	0xfffffffe
	.align		4
        /*0010*/ 	.word	0x00000000
	.align		4
        /*0014*/ 	.word	0xfffffffd
	.align		4
        /*0018*/ 	.word	0x00000000
	.align		4
        /*001c*/ 	.word	0xfffffffc


//--------------------- .text._Z7examplePii       --------------------------
	.section	.text._Z7examplePii,"ax",@progbits
	.align	128
        .global         _Z7examplePii
        .type           _Z7examplePii,@function
        .size           _Z7examplePii,(.L_x_1 - _Z7examplePii)
        .other          _Z7examplePii,@"STO_CUDA_ENTRY STV_DEFAULT"
_Z7examplePii:
.text._Z7examplePii:
[----:B------:R-:W-:Y:S01]  /*0000*/  LDC R1, c[0x0][0x37c] ;  /* 0x0000df00ff017b82 */ /* 0x000fe20000000800 */
[----:B------:R-:W0:Y:S07]  /*0010*/  S2R R7, SR_TID.X ;  /* 0x0000000000077919 */ /* 0x000e2e0000002100 */
[----:B------:R-:W0:Y:S01]  /*0020*/  LDC.64 R2, c[0x0][0x380] ;  /* 0x0000e000ff027b82 */ /* 0x000e220000000a00 */
[----:B------:R-:W1:Y:S01]  /*0030*/  LDCU.64 UR4, c[0x0][0x358] ;  /* 0x00006b00ff0477ac */ /* 0x000e620008000a00 */
[----:B0-----:R-:W-:-:S05]  /*0040*/  IMAD.WIDE.U32 R2, R7, 0x4, R2 ;  /* 0x0000000407027825 */ /* 0x001fca00078e0002 */
[----:B-1----:R-:W-:Y:S01]  /*0050*/  STG.E desc[UR4][R2.64], R7 ;  /* 0x0000000702007986 */ /* 0x002fe2000c101904 */
[----:B------:R-:W-:Y:S06]  /*0060*/  BAR.SYNC.DEFER_BLOCKING 0x0 ;  /* 0x0000000000007b1d */ /* 0x000fec0000010000 */
[----:B------:R-:W2:Y:S02]  /*0070*/  LDG.E R0, desc[UR4][R2.64] ;  /* 0x0000000402007981 */ /* 0x000ea4000c1e1900 */
[----:B--2---:R-:W-:-:S05]  /*0080*/  SHF.L.U32 R5, R0, 0x1, RZ ;  /* 0x0000000100057819 */ /* 0x004fca00000006ff */
[----:B------:R-:W-:Y:S01]  /*0090*/  STG.E desc[UR4][R2.64], R5 ;  /* 0x0000000502007986 */ /* 0x000fe2000c101904 */
[----:B------:R-:W-:Y:S05]  /*00a0*/  EXIT ;  /* 0x000000000000794d */ /* 0x000fea0003800000 */
.L_x_0:
[----:B------:R-:W-:-:S00]  /*00b0*/  BRA `(.L_x_0) ;  /* 0xfffffffc00fc7947 */ /* 0x000fc0000383ffff */
[----:B------:R-:W-:-:S00]  /*00c0*/  NOP ;  /* 0x0000000000007918 */ /* 0x000fc00000000000 */
        /* <DEDUP_REMOVED lines=11> */
.L_x_1:


//--------------------- .nv.shared.reserved.0     --------------------------
	.section	.nv.shared.reserved.0,"aw",@nobits
	.weak		__nv_reservedSMEM_offset_0_alias
	.size		__nv_reservedSMEM_offset_0_alias, 0, 64
	.other		__nv_reservedSMEM_offset_0_alias,@"STO_CUDA_RESERVED_SHARED STV_DEFAULT"
__nv_reservedSMEM_offset_0_alias:
	.zero		0
	.zero		64


//--------------------- .nv.constant0._Z7examplePii --------------------------
	.section	.nv.constant0._Z7examplePii,"a",@progbits
	.sectionflags	@""
	.align	4
.nv.constant0._Z7examplePii:
	.zero		908


//--------------------- SYMBOLS --------------------------

	.type		.nv.reservedSmem.offset0,@object
	.size		.nv.reservedSmem.offset0,0x4
